//
// Generated by NVIDIA NVVM Compiler
//
// Compiler Build ID: CL-36424714
// Cuda compilation tools, release 13.0, V13.0.88
// Based on NVVM 20.0.0
//

.version 9.0
.target sm_100
.address_size 64

	// .globl	bpnn_layerforward_CUDA
// _ZZ22bpnn_layerforward_CUDAE10input_node has been demoted
// _ZZ22bpnn_layerforward_CUDAE13weight_matrix has been demoted

.visible .entry bpnn_layerforward_CUDA(
	.param .u64 .ptr .align 1 bpnn_layerforward_CUDA_param_0,
	.param .u64 .ptr .align 1 bpnn_layerforward_CUDA_param_1,
	.param .u64 .ptr .align 1 bpnn_layerforward_CUDA_param_2,
	.param .u64 .ptr .align 1 bpnn_layerforward_CUDA_param_3,
	.param .u32 bpnn_layerforward_CUDA_param_4,
	.param .u32 bpnn_layerforward_CUDA_param_5
)
{
	.reg .pred 	%p<7>;
	.reg .b32 	%r<30>;
	.reg .b32 	%f<20>;
	.reg .b64 	%rd<13>;
	// demoted variable
	.shared .align 4 .b8 _ZZ22bpnn_layerforward_CUDAE10input_node[64];
	// demoted variable
	.shared .align 4 .b8 _ZZ22bpnn_layerforward_CUDAE13weight_matrix[1024];
	ld.param.u64 	%rd2, [bpnn_layerforward_CUDA_param_0];
	ld.param.u64 	%rd3, [bpnn_layerforward_CUDA_param_2];
	ld.param.u64 	%rd4, [bpnn_layerforward_CUDA_param_3];
	ld.param.u32 	%r8, [bpnn_layerforward_CUDA_param_5];
	mov.u32 	%r1, %ctaid.y;
	mov.u32 	%r2, %tid.x;
	mov.u32 	%r3, %tid.y;
	setp.ne.s32 	%p1, %r2, 0;
	shl.b32 	%r9, %r3, 2;
	mov.u32 	%r10, _ZZ22bpnn_layerforward_CUDAE10input_node;
	add.s32 	%r4, %r10, %r9;
	@%p1 bra 	$L__BB0_2;
	shl.b32 	%r11, %r1, 4;
	cvta.to.global.u64 	%rd5, %rd2;
	add.s32 	%r12, %r3, %r11;
	mul.wide.u32 	%rd6, %r12, 4;
	add.s64 	%rd7, %rd5, %rd6;
	ld.global.f32 	%f1, [%rd7+4];
	st.shared.f32 	[%r4], %f1;
$L__BB0_2:
	bar.sync 	0;
	add.s32 	%r13, %r2, %r8;
	mad.lo.s32 	%r14, %r3, %r8, %r3;
	add.s32 	%r15, %r13, %r14;
	mad.lo.s32 	%r16, %r1, %r8, %r1;
	shl.b32 	%r17, %r16, 4;
	add.s32 	%r18, %r15, %r17;
	add.s32 	%r19, %r18, 2;
	cvta.to.global.u64 	%rd8, %rd3;
	mul.wide.s32 	%rd9, %r19, 4;
	add.s64 	%rd1, %rd8, %rd9;
	ld.global.f32 	%f2, [%rd1];
	shl.b32 	%r20, %r3, 6;
	mov.u32 	%r21, _ZZ22bpnn_layerforward_CUDAE13weight_matrix;
	add.s32 	%r5, %r21, %r20;
	shl.b32 	%r22, %r2, 2;
	add.s32 	%r6, %r5, %r22;
	st.shared.f32 	[%r6], %f2;
	bar.sync 	0;
	ld.shared.f32 	%f3, [%r6];
	ld.shared.f32 	%f4, [%r4];
	mul.f32 	%f5, %f3, %f4;
	st.shared.f32 	[%r6], %f5;
	bar.sync 	0;
	add.s32 	%r23, %r21, %r22;
	and.b32  	%r24, %r3, 1;
	setp.eq.b32 	%p2, %r24, 1;
	add.s32 	%r7, %r23, %r20;
	@%p2 bra 	$L__BB0_4;
	ld.shared.f32 	%f6, [%r6];
	ld.shared.f32 	%f7, [%r7+64];
	add.f32 	%f8, %f6, %f7;
	st.shared.f32 	[%r6], %f8;
$L__BB0_4:
	bar.sync 	0;
	and.b32  	%r25, %r3, 3;
	setp.ne.s32 	%p3, %r25, 0;
	@%p3 bra 	$L__BB0_6;
	ld.shared.f32 	%f9, [%r6];
	ld.shared.f32 	%f10, [%r7+128];
	add.f32 	%f11, %f9, %f10;
	st.shared.f32 	[%r6], %f11;
$L__BB0_6:
	bar.sync 	0;
	and.b32  	%r26, %r3, 7;
	setp.ne.s32 	%p4, %r26, 0;
	@%p4 bra 	$L__BB0_8;
	ld.shared.f32 	%f12, [%r6];
	ld.shared.f32 	%f13, [%r7+256];
	add.f32 	%f14, %f12, %f13;
	st.shared.f32 	[%r6], %f14;
$L__BB0_8:
	bar.sync 	0;
	and.b32  	%r27, %r3, 15;
	setp.ne.s32 	%p5, %r27, 0;
	@%p5 bra 	$L__BB0_10;
	ld.shared.f32 	%f15, [%r6];
	ld.shared.f32 	%f16, [%r7+512];
	add.f32 	%f17, %f15, %f16;
	st.shared.f32 	[%r6], %f17;
$L__BB0_10:
	setp.ne.s32 	%p6, %r2, 0;
	bar.sync 	0;
	ld.shared.f32 	%f18, [%r6];
	st.global.f32 	[%rd1], %f18;
	bar.sync 	0;
	@%p6 bra 	$L__BB0_12;
	mad.lo.s32 	%r28, %r3, -60, %r5;
	ld.shared.f32 	%f19, [%r28];
	mad.lo.s32 	%r29, %r8, %r1, %r3;
	cvta.to.global.u64 	%rd10, %rd4;
	mul.wide.s32 	%rd11, %r29, 4;
	add.s64 	%rd12, %rd10, %rd11;
	st.global.f32 	[%rd12], %f19;
$L__BB0_12:
	ret;

}
	// .globl	bpnn_adjust_weights_cuda
.visible .entry bpnn_adjust_weights_cuda(
	.param .u64 .ptr .align 1 bpnn_adjust_weights_cuda_param_0,
	.param .u32 bpnn_adjust_weights_cuda_param_1,
	.param .u64 .ptr .align 1 bpnn_adjust_weights_cuda_param_2,
	.param .u32 bpnn_adjust_weights_cuda_param_3,
	.param .u64 .ptr .align 1 bpnn_adjust_weights_cuda_param_4,
	.param .u64 .ptr .align 1 bpnn_adjust_weights_cuda_param_5
)
{
	.reg .pred 	%p<2>;
	.reg .b32 	%r<15>;
	.reg .b32 	%f<17>;
	.reg .b64 	%rd<19>;
	.reg .b64 	%fd<25>;

	ld.param.u64 	%rd4, [bpnn_adjust_weights_cuda_param_0];
	ld.param.u32 	%r2, [bpnn_adjust_weights_cuda_param_1];
	ld.param.u64 	%rd5, [bpnn_adjust_weights_cuda_param_2];
	ld.param.u64 	%rd6, [bpnn_adjust_weights_cuda_param_4];
	ld.param.u64 	%rd7, [bpnn_adjust_weights_cuda_param_5];
	cvta.to.global.u64 	%rd1, %rd6;
	cvta.to.global.u64 	%rd2, %rd7;
	cvta.to.global.u64 	%rd8, %rd5;
	cvta.to.global.u64 	%rd9, %rd4;
	mov.u32 	%r3, %ctaid.y;
	mov.u32 	%r1, %tid.x;
	mov.u32 	%r4, %tid.y;
	mad.lo.s32 	%r5, %r3, %r2, %r3;
	shl.b32 	%r6, %r5, 4;
	mad.lo.s32 	%r7, %r4, %r2, %r4;
	add.s32 	%r8, %r1, %r2;
	add.s32 	%r9, %r8, %r7;
	add.s32 	%r10, %r9, %r6;
	add.s32 	%r11, %r10, 2;
	shl.b32 	%r12, %r3, 4;
	mul.wide.u32 	%rd10, %r1, 4;
	add.s64 	%rd3, %rd9, %rd10;
	ld.global.f32 	%f1, [%rd3+4];
	cvt.f64.f32 	%fd1, %f1;
	mul.f64 	%fd2, %fd1, 0d3FD3333333333333;
	add.s32 	%r13, %r4, %r12;
	mul.wide.u32 	%rd11, %r13, 4;
	add.s64 	%rd12, %rd8, %rd11;
	ld.global.f32 	%f2, [%rd12+4];
	cvt.f64.f32 	%fd3, %f2;
	mul.wide.s32 	%rd13, %r11, 4;
	add.s64 	%rd14, %rd2, %rd13;
	ld.global.f32 	%f3, [%rd14];
	cvt.f64.f32 	%fd4, %f3;
	mul.f64 	%fd5, %fd4, 0d3FD3333333333333;
	fma.rn.f64 	%fd6, %fd2, %fd3, %fd5;
	add.s64 	%rd15, %rd1, %rd13;
	ld.global.f32 	%f4, [%rd15];
	cvt.f64.f32 	%fd7, %f4;
	add.f64 	%fd8, %fd6, %fd7;
	cvt.rn.f32.f64 	%f5, %fd8;
	st.global.f32 	[%rd15], %f5;
	ld.global.f32 	%f6, [%rd3+4];
	cvt.f64.f32 	%fd9, %f6;
	mul.f64 	%fd10, %fd9, 0d3FD3333333333333;
	ld.global.f32 	%f7, [%rd12+4];
	cvt.f64.f32 	%fd11, %f7;
	ld.global.f32 	%f8, [%rd14];
	cvt.f64.f32 	%fd12, %f8;
	mul.f64 	%fd13, %fd12, 0d3FD3333333333333;
	fma.rn.f64 	%fd14, %fd10, %fd11, %fd13;
	cvt.rn.f32.f64 	%f9, %fd14;
	st.global.f32 	[%rd14], %f9;
	bar.sync 	0;
	or.b32  	%r14, %r4, %r3;
	setp.ne.s32 	%p1, %r14, 0;
	@%p1 bra 	$L__BB1_2;
	ld.global.f32 	%f10, [%rd3+4];
	cvt.f64.f32 	%fd15, %f10;
	add.s64 	%rd17, %rd2, %rd10;
	ld.global.f32 	%f11, [%rd17+4];
	cvt.f64.f32 	%fd16, %f11;
	mul.f64 	%fd17, %fd16, 0d3FD3333333333333;
	fma.rn.f64 	%fd18, %fd15, 0d3FD3333333333333, %fd17;
	add.s64 	%rd18, %rd1, %rd10;
	ld.global.f32 	%f12, [%rd18+4];
	cvt.f64.f32 	%fd19, %f12;
	add.f64 	%fd20, %fd18, %fd19;
	cvt.rn.f32.f64 	%f13, %fd20;
	st.global.f32 	[%rd18+4], %f13;
	ld.global.f32 	%f14, [%rd3+4];
	cvt.f64.f32 	%fd21, %f14;
	ld.global.f32 	%f15, [%rd17+4];
	cvt.f64.f32 	%fd22, %f15;
	mul.f64 	%fd23, %fd22, 0d3FD3333333333333;
	fma.rn.f64 	%fd24, %fd21, 0d3FD3333333333333, %fd23;
	cvt.rn.f32.f64 	%f16, %fd24;
	st.global.f32 	[%rd17+4], %f16;
$L__BB1_2:
	ret;

}


// ===== COMPILED SASS (sm_100) =====

	.target	sm_100

	.elftype	@"ET_EXEC"


//--------------------- .note.nv.tkinfo           --------------------------
	.section	.note.nv.tkinfo,"",@"SHT_NOTE"
	.sectionflags	@"SHF_NOTE_NV_TKINFO"
	.tkinfo
        /*0018*/ 	.word	0x00000002
        /*0030*/ 	.string	""
        /*0030*/ 	.string	"ptxas"
        /*0030*/ 	.string	"Cuda compilation tools, release 13.0, V13.0.88"
        /*0030*/ 	.string	"Build cuda_13.0.r13.0/compiler.36424714_0"
        /*0030*/ 	.string	"-arch sm_100 -m 64 "



//--------------------- .note.nv.cuinfo           --------------------------
	.section	.note.nv.cuinfo,"",@"SHT_NOTE"
	.sectionflags	@"SHF_NOTE_NV_CUINFO"
        /*0018*/ 	.short	0x0002
        /*001a*/ 	.short	0x0064
        /*001c*/ 	.short	0x0082
	.zero		2


//--------------------- .nv.info                  --------------------------
	.section	.nv.info,"",@"SHT_CUDA_INFO"
	.align	4


	//----- nvinfo : EIATTR_REGCOUNT
	.align		4
        /*0000*/ 	.byte	0x04, 0x2f
        /*0002*/ 	.short	(.L_1 - .L_0)
	.align		4
.L_0:
        /*0004*/ 	.word	index@(bpnn_layerforward_CUDA)
        /*0008*/ 	.word	0x00000010


	//----- nvinfo : EIATTR_FRAME_SIZE
	.align		4
.L_1:
        /*000c*/ 	.byte	0x04, 0x11
        /*000e*/ 	.short	(.L_3 - .L_2)
	.align		4
.L_2:
        /*0010*/ 	.word	index@(bpnn_layerforward_CUDA)
        /*0014*/ 	.word	0x00000000


	//----- nvinfo : EIATTR_REGCOUNT
	.align		4
.L_3:
        /*0018*/ 	.byte	0x04, 0x2f
        /*001a*/ 	.short	(.L_5 - .L_4)
	.align		4
.L_4:
        /*001c*/ 	.word	index@(bpnn_adjust_weights_cuda)
        /*0020*/ 	.word	0x0000001e


	//----- nvinfo : EIATTR_FRAME_SIZE
	.align		4
.L_5:
        /*0024*/ 	.byte	0x04, 0x11
        /*0026*/ 	.short	(.L_7 - .L_6)
	.align		4
.L_6:
        /*0028*/ 	.word	index@(bpnn_adjust_weights_cuda)
        /*002c*/ 	.word	0x00000000


	//----- nvinfo : EIATTR_MIN_STACK_SIZE
	.align		4
.L_7:
        /*0030*/ 	.byte	0x04, 0x12
        /*0032*/ 	.short	(.L_9 - .L_8)
	.align		4
.L_8:
        /*0034*/ 	.word	index@(bpnn_adjust_weights_cuda)
        /*0038*/ 	.word	0x00000000


	//----- nvinfo : EIATTR_MIN_STACK_SIZE
	.align		4
.L_9:
        /*003c*/ 	.byte	0x04, 0x12
        /*003e*/ 	.short	(.L_11 - .L_10)
	.align		4
.L_10:
        /*0040*/ 	.word	index@(bpnn_layerforward_CUDA)
        /*0044*/ 	.word	0x00000000
.L_11:


//--------------------- .nv.compat                --------------------------
	.section	.nv.compat,"",@"SHT_CUDA_COMPAT_INFO"
	.align	4
        /*0000*/ 	.byte	0x02, 0x09, 0x00, 0x00, 0x02, 0x02, 0x01, 0x00, 0x02, 0x05, 0x05, 0x00, 0x03, 0x07, 0x01, 0x01
        /*0010*/ 	.byte	0x02, 0x03, 0x00, 0x00, 0x02, 0x06, 0x01, 0x00, 0x04, 0x0b, 0x08, 0x00, 0x01, 0x00, 0x00, 0x00
        /*0020*/ 	.byte	0x00, 0x00, 0x00, 0x00


//--------------------- .nv.info.bpnn_adjust_weights_cuda --------------------------
	.section	.nv.info.bpnn_adjust_weights_cuda,"",@"SHT_CUDA_INFO"
	.sectionflags	@""
	.align	4


	//----- nvinfo : EIATTR_CUDA_API_VERSION
	.align		4
        /*0000*/ 	.byte	0x04, 0x37
        /*0002*/ 	.short	(.L_13 - .L_12)
.L_12:
        /*0004*/ 	.word	0x00000082


	//----- nvinfo : EIATTR_KPARAM_INFO
	.align		4
.L_13:
        /*0008*/ 	.byte	0x04, 0x17
        /*000a*/ 	.short	(.L_15 - .L_14)
.L_14:
        /*000c*/ 	.word	0x00000000
        /*0010*/ 	.short	0x0005
        /*0012*/ 	.short	0x0028
        /*0014*/ 	.byte	0x00, 0xf5, 0x21, 0x00


	//----- nvinfo : EIATTR_KPARAM_INFO
	.align		4
.L_15:
        /*0018*/ 	.byte	0x04, 0x17
        /*001a*/ 	.short	(.L_17 - .L_16)
.L_16:
        /*001c*/ 	.word	0x00000000
        /*0020*/ 	.short	0x0004
        /*0022*/ 	.short	0x0020
        /*0024*/ 	.byte	0x00, 0xf5, 0x21, 0x00


	//----- nvinfo : EIATTR_KPARAM_INFO
	.align		4
.L_17:
        /*0028*/ 	.byte	0x04, 0x17
        /*002a*/ 	.short	(.L_19 - .L_18)
.L_18:
        /*002c*/ 	.word	0x00000000
        /*0030*/ 	.short	0x0003
        /*0032*/ 	.short	0x0018
        /*0034*/ 	.byte	0x00, 0xf0, 0x11, 0x00


	//----- nvinfo : EIATTR_KPARAM_INFO
	.align		4
.L_19:
        /*0038*/ 	.byte	0x04, 0x17
        /*003a*/ 	.short	(.L_21 - .L_20)
.L_20:
        /*003c*/ 	.word	0x00000000
        /*0040*/ 	.short	0x0002
        /*0042*/ 	.short	0x0010
        /*0044*/ 	.byte	0x00, 0xf5, 0x21, 0x00


	//----- nvinfo : EIATTR_KPARAM_INFO
	.align		4
.L_21:
        /*0048*/ 	.byte	0x04, 0x17
        /*004a*/ 	.short	(.L_23 - .L_22)
.L_22:
        /*004c*/ 	.word	0x00000000
        /*0050*/ 	.short	0x0001
        /*0052*/ 	.short	0x0008
        /*0054*/ 	.byte	0x00, 0xf0, 0x11, 0x00


	//----- nvinfo : EIATTR_KPARAM_INFO
	.align		4
.L_23:
        /*0058*/ 	.byte	0x04, 0x17
        /*005a*/ 	.short	(.L_25 - .L_24)
.L_24:
        /*005c*/ 	.word	0x00000000
        /*0060*/ 	.short	0x0000
        /*0062*/ 	.short	0x0000
        /*0064*/ 	.byte	0x00, 0xf5, 0x21, 0x00


	//----- nvinfo : EIATTR_SPARSE_MMA_MASK
	.align		4
.L_25:
        /*0068*/ 	.byte	0x03, 0x50
        /*006a*/ 	.short	0x0000


	//----- nvinfo : EIATTR_MAXREG_COUNT
	.align		4
        /*006c*/ 	.byte	0x03, 0x1b
        /*006e*/ 	.short	0x00ff


	//----- nvinfo : EIATTR_NUM_BARRIERS
	.align		4
        /*0070*/ 	.byte	0x02, 0x4c
        /*0072*/ 	.byte	0x01
	.zero		1


	//----- nvinfo : EIATTR_MERCURY_ISA_VERSION
	.align		4
        /*0074*/ 	.byte	0x03, 0x5f
        /*0076*/ 	.short	0x0101


	//----- nvinfo : EIATTR_VRC_CTA_INIT_COUNT
	.align		4
        /*0078*/ 	.byte	0x02, 0x4a
	.zero		1
	.zero		1


	//----- nvinfo : EIATTR_EXIT_INSTR_OFFSETS
	.align		4
        /*007c*/ 	.byte	0x04, 0x1c
        /*007e*/ 	.short	(.L_27 - .L_26)


	//   ....[0]....
.L_26:
        /*0080*/ 	.word	0x00000310


	//   ....[1]....
        /*0084*/ 	.word	0x00000470


	//----- nvinfo : EIATTR_CBANK_PARAM_SIZE
	.align		4
.L_27:
        /*0088*/ 	.byte	0x03, 0x19
        /*008a*/ 	.short	0x0030


	//----- nvinfo : EIATTR_PARAM_CBANK
	.align		4
        /*008c*/ 	.byte	0x04, 0x0a
        /*008e*/ 	.short	(.L_29 - .L_28)
	.align		4
.L_28:
        /*0090*/ 	.word	index@(.nv.constant0.bpnn_adjust_weights_cuda)
        /*0094*/ 	.short	0x0380
        /*0096*/ 	.short	0x0030


	//----- nvinfo : EIATTR_SW_WAR
	.align		4
.L_29:
        /*0098*/ 	.byte	0x04, 0x36
        /*009a*/ 	.short	(.L_31 - .L_30)
.L_30:
        /*009c*/ 	.word	0x00000008
.L_31:


//--------------------- .nv.info.bpnn_layerforward_CUDA --------------------------
	.section	.nv.info.bpnn_layerforward_CUDA,"",@"SHT_CUDA_INFO"
	.sectionflags	@""
	.align	4


	//----- nvinfo : EIATTR_CUDA_API_VERSION
	.align		4
        /*0000*/ 	.byte	0x04, 0x37
        /*0002*/ 	.short	(.L_33 - .L_32)
.L_32:
        /*0004*/ 	.word	0x00000082


	//----- nvinfo : EIATTR_KPARAM_INFO
	.align		4
.L_33:
        /*0008*/ 	.byte	0x04, 0x17
        /*000a*/ 	.short	(.L_35 - .L_34)
.L_34:
        /*000c*/ 	.word	0x00000000
        /*0010*/ 	.short	0x0005
        /*0012*/ 	.short	0x0024
        /*0014*/ 	.byte	0x00, 0xf0, 0x11, 0x00


	//----- nvinfo : EIATTR_KPARAM_INFO
	.align		4
.L_35:
        /*0018*/ 	.byte	0x04, 0x17
        /*001a*/ 	.short	(.L_37 - .L_36)
.L_36:
        /*001c*/ 	.word	0x00000000
        /*0020*/ 	.short	0x0004
        /*0022*/ 	.short	0x0020
        /*0024*/ 	.byte	0x00, 0xf0, 0x11, 0x00


	//----- nvinfo : EIATTR_KPARAM_INFO
	.align		4
.L_37:
        /*0028*/ 	.byte	0x04, 0x17
        /*002a*/ 	.short	(.L_39 - .L_38)
.L_38:
        /*002c*/ 	.word	0x00000000
        /*0030*/ 	.short	0x0003
        /*0032*/ 	.short	0x0018
        /*0034*/ 	.byte	0x00, 0xf5, 0x21, 0x00


	//----- nvinfo : EIATTR_KPARAM_INFO
	.align		4
.L_39:
        /*0038*/ 	.byte	0x04, 0x17
        /*003a*/ 	.short	(.L_41 - .L_40)
.L_40:
        /*003c*/ 	.word	0x00000000
        /*0040*/ 	.short	0x0002
        /*0042*/ 	.short	0x0010
        /*0044*/ 	.byte	0x00, 0xf5, 0x21, 0x00


	//----- nvinfo : EIATTR_KPARAM_INFO
	.align		4
.L_41:
        /*0048*/ 	.byte	0x04, 0x17
        /*004a*/ 	.short	(.L_43 - .L_42)
.L_42:
        /*004c*/ 	.word	0x00000000
        /*0050*/ 	.short	0x0001
        /*0052*/ 	.short	0x0008
        /*0054*/ 	.byte	0x00, 0xf5, 0x21, 0x00


	//----- nvinfo : EIATTR_KPARAM_INFO
	.align		4
.L_43:
        /*0058*/ 	.byte	0x04, 0x17
        /*005a*/ 	.short	(.L_45 - .L_44)
.L_44:
        /*005c*/ 	.word	0x00000000
        /*0060*/ 	.short	0x0000
        /*0062*/ 	.short	0x0000
        /*0064*/ 	.byte	0x00, 0xf5, 0x21, 0x00


	//----- nvinfo : EIATTR_SPARSE_MMA_MASK
	.align		4
.L_45:
        /*0068*/ 	.byte	0x03, 0x50
        /*006a*/ 	.short	0x0000


	//----- nvinfo : EIATTR_MAXREG_COUNT
	.align		4
        /*006c*/ 	.byte	0x03, 0x1b
        /*006e*/ 	.short	0x00ff


	//----- nvinfo : EIATTR_NUM_BARRIERS
	.align		4
        /*0070*/ 	.byte	0x02, 0x4c
        /*0072*/ 	.byte	0x01
	.zero		1


	//----- nvinfo : EIATTR_MERCURY_ISA_VERSION
	.align		4
        /*0074*/ 	.byte	0x03, 0x5f
        /*0076*/ 	.short	0x0101


	//----- nvinfo : EIATTR_VRC_CTA_INIT_COUNT
	.align		4
        /*0078*/ 	.byte	0x02, 0x4a
	.zero		1
	.zero		1


	//----- nvinfo : EIATTR_EXIT_INSTR_OFFSETS
	.align		4
        /*007c*/ 	.byte	0x04, 0x1c
        /*007e*/ 	.short	(.L_47 - .L_46)


	//   ....[0]....
.L_46:
        /*0080*/ 	.word	0x00000420


	//   ....[1]....
        /*0084*/ 	.word	0x00000490


	//----- nvinfo : EIATTR_CBANK_PARAM_SIZE
	.align		4
.L_47:
        /*0088*/ 	.byte	0x03, 0x19
        /*008a*/ 	.short	0x0028


	//----- nvinfo : EIATTR_PARAM_CBANK
	.align		4
        /*008c*/ 	.byte	0x04, 0x0a
        /*008e*/ 	.short	(.L_49 - .L_48)
	.align		4
.L_48:
        /*0090*/ 	.word	index@(.nv.constant0.bpnn_layerforward_CUDA)
        /*0094*/ 	.short	0x0380
        /*0096*/ 	.short	0x0028


	//----- nvinfo : EIATTR_SW_WAR
	.align		4
.L_49:
        /*0098*/ 	.byte	0x04, 0x36
        /*009a*/ 	.short	(.L_51 - .L_50)
.L_50:
        /*009c*/ 	.word	0x00000008
.L_51:


//--------------------- .nv.callgraph             --------------------------
	.section	.nv.callgraph,"",@"SHT_CUDA_CALLGRAPH"
	.align	4
	.sectionentsize	8
	.align		4
        /*0000*/ 	.word	0x00000000
	.align		4
        /*0004*/ 	.word	0xffffffff
	.align		4
        /*0008*/ 	.word	0x00000000
	.align		4
        /*000c*/ 	.word	0xfffffffe
	.align		4
        /*0010*/ 	.word	0x00000000
	.align		4
        /*0014*/ 	.word	0xfffffffd
	.align		4
        /*0018*/ 	.word	0x00000000
	.align		4
        /*001c*/ 	.word	0xfffffffc


//--------------------- .text.bpnn_adjust_weights_cuda --------------------------
	.section	.text.bpnn_adjust_weights_cuda,"ax",@progbits
	.align	128
        .global         bpnn_adjust_weights_cuda
        .type           bpnn_adjust_weights_cuda,@function
        .size           bpnn_adjust_weights_cuda,(.L_x_2 - bpnn_adjust_weights_cuda)
        .other          bpnn_adjust_weights_cuda,@"STO_CUDA_ENTRY STV_DEFAULT"
bpnn_adjust_weights_cuda:
.text.bpnn_adjust_weights_cuda:
[----:B------:R-:W-:Y:S01]  /*0000*/  LDC R1, c[0x0][0x37c] ;  /* 0x0000df00ff017b82 */ /* 0x000fe20000000800 */
[----:B------:R-:W0:Y:S07]  /*0010*/  S2R R17, SR_TID.Y ;  /* 0x0000000000117919 */ /* 0x000e2e0000002200 */
[----:B------:R-:W0:Y:S01]  /*0020*/  LDC R3, c[0x0][0x388] ;  /* 0x0000e200ff037b82 */ /* 0x000e220000000800 */
[----:B------:R-:W1:Y:S01]  /*0030*/  LDCU.64 UR4, c[0x0][0x358] ;  /* 0x00006b00ff0477ac */ /* 0x000e620008000a00 */
[----:B------:R-:W2:Y:S01]  /*0040*/  S2R R0, SR_CTAID.Y ;  /* 0x0000000000007919 */ /* 0x000ea20000002600 */
[----:B------:R-:W3:Y:S05]  /*0050*/  S2R R11, SR_TID.X ;  /* 0x00000000000b7919 */ /* 0x000eea0000002100 */
[----:B------:R-:W4:Y:S08]  /*0060*/  LDC.64 R4, c[0x0][0x380] ;  /* 0x0000e000ff047b82 */ /* 0x000f300000000a00 */
[----:B------:R-:W5:Y:S08]  /*0070*/  LDC.64 R6, c[0x0][0x3a8] ;  /* 0x0000ea00ff067b82 */ /* 0x000f700000000a00 */
[----:B------:R-:W5:Y:S01]  /*0080*/  LDC.64 R12, c[0x0][0x390] ;  /* 0x0000e400ff0c7b82 */ /* 0x000f620000000a00 */
[----:B0-----:R-:W-:-:S02]  /*0090*/  IMAD R8, R17, R3, R17 ;  /* 0x0000000311087224 */ /* 0x001fc400078e0211 */
[C---:B--2---:R-:W-:Y:S01]  /*00a0*/  IMAD R2, R0.reuse, R3, R0 ;  /* 0x0000000300027224 */ /* 0x044fe200078e0200 */
[----:B------:R-:W-:Y:S02]  /*00b0*/  LEA R19, R0, R17, 0x4 ;  /* 0x0000001100137211 */ /* 0x000fe400078e20ff */
[----:B---3--:R-:W-:Y:S01]  /*00c0*/  IADD3 R3, PT, PT, R8, R3, R11 ;  /* 0x0000000308037210 */ /* 0x008fe20007ffe00b */
[----:B----4-:R-:W-:-:S03]  /*00d0*/  IMAD.WIDE.U32 R4, R11, 0x4, R4 ;  /* 0x000000040b047825 */ /* 0x010fc600078e0004 */
[----:B------:R-:W-:Y:S02]  /*00e0*/  LEA R8, R2, R3, 0x4 ;  /* 0x0000000302087211 */ /* 0x000fe400078e20ff */
[----:B------:R-:W0:Y:S01]  /*00f0*/  LDC.64 R2, c[0x0][0x3a0] ;  /* 0x0000e800ff027b82 */ /* 0x000e220000000a00 */
[----:B-1----:R-:W2:Y:S01]  /*0100*/  LDG.E R10, desc[UR4][R4.64+0x4] ;  /* 0x00000404040a7981 */ /* 0x002ea2000c1e1900 */
[----:B------:R-:W-:-:S05]  /*0110*/  IADD3 R15, PT, PT, R8, 0x2, RZ ;  /* 0x00000002080f7810 */ /* 0x000fca0007ffe0ff */
[----:B-----5:R-:W-:-:S05]  /*0120*/  IMAD.WIDE R8, R15, 0x4, R6 ;  /* 0x000000040f087825 */ /* 0x020fca00078e0206 */
[----:B------:R-:W3:Y:S01]  /*0130*/  LDG.E R26, desc[UR4][R8.64] ;  /* 0x00000004081a7981 */ /* 0x000ee2000c1e1900 */
[----:B------:R-:W-:-:S05]  /*0140*/  IMAD.WIDE.U32 R12, R19, 0x4, R12 ;  /* 0x00000004130c7825 */ /* 0x000fca00078e000c */
[----:B------:R-:W4:Y:S01]  /*0150*/  LDG.E R16, desc[UR4][R12.64+0x4] ;  /* 0x000004040c107981 */ /* 0x000f22000c1e1900 */
[----:B0-----:R-:W-:-:S05]  /*0160*/  IMAD.WIDE R14, R15, 0x4, R2 ;  /* 0x000000040f0e7825 */ /* 0x001fca00078e0202 */
[----:B------:R-:W5:Y:S01]  /*0170*/  LDG.E R27, desc[UR4][R14.64] ;  /* 0x000000040e1b7981 */ /* 0x000f62000c1e1900 */
[----:B------:R-:W-:Y:S01]  /*0180*/  UMOV UR6, 0x33333333 ;  /* 0x3333333300067882 */ /* 0x000fe20000000000 */
[----:B------:R-:W-:Y:S01]  /*0190*/  UMOV UR7, 0x3fd33333 ;  /* 0x3fd3333300077882 */ /* 0x000fe20000000000 */
[----:B--2---:R-:W0:Y:S08]  /*01a0*/  F2F.F64.F32 R20, R10 ;  /* 0x0000000a00147310 */ /* 0x004e300000201800 */
[----:B---3--:R-:W1:Y:S08]  /*01b0*/  F2F.F64.F32 R22, R26 ;  /* 0x0000001a00167310 */ /* 0x008e700000201800 */
[----:B----4-:R-:W2:Y:S01]  /*01c0*/  F2F.F64.F32 R18, R16 ;  /* 0x0000001000127310 */ /* 0x010ea20000201800 */
[----:B0-----:R-:W-:-:S02]  /*01d0*/  DMUL R20, R20, UR6 ;  /* 0x0000000614147c28 */ /* 0x001fc40008000000 */
[----:B-1----:R-:W-:-:S05]  /*01e0*/  DMUL R22, R22, UR6 ;  /* 0x0000000616167c28 */ /* 0x002fca0008000000 */
[----:B-----5:R-:W0:Y:S03]  /*01f0*/  F2F.F64.F32 R24, R27 ;  /* 0x0000001b00187310 */ /* 0x020e260000201800 */
[----:B--2---:R-:W-:-:S08]  /*0200*/  DFMA R18, R20, R18, R22 ;  /* 0x000000121412722b */ /* 0x004fd00000000016 */
[----:B0-----:R-:W-:-:S10]  /*0210*/  DADD R18, R18, R24 ;  /* 0x0000000012127229 */ /* 0x001fd40000000018 */
[----:B------:R-:W0:Y:S02]  /*0220*/  F2F.F32.F64 R19, R18 ;  /* 0x0000001200137310 */ /* 0x000e240000301000 */
[----:B0-----:R0:W-:Y:S04]  /*0230*/  STG.E desc[UR4][R14.64], R19 ;  /* 0x000000130e007986 */ /* 0x0011e8000c101904 */
[----:B------:R-:W2:Y:S04]  /*0240*/  LDG.E R10, desc[UR4][R4.64+0x4] ;  /* 0x00000404040a7981 */ /* 0x000ea8000c1e1900 */
[----:B------:R-:W3:Y:S04]  /*0250*/  LDG.E R26, desc[UR4][R8.64] ;  /* 0x00000004081a7981 */ /* 0x000ee8000c1e1900 */
[----:B------:R-:W4:Y:S01]  /*0260*/  LDG.E R22, desc[UR4][R12.64+0x4] ;  /* 0x000004040c167981 */ /* 0x000f22000c1e1900 */
[----:B------:R-:W-:Y:S01]  /*0270*/  LOP3.LUT P0, RZ, R17, R0, RZ, 0xfc, !PT ;  /* 0x0000000011ff7212 */ /* 0x000fe2000780fcff */
[----:B--2---:R-:W1:Y:S08]  /*0280*/  F2F.F64.F32 R20, R10 ;  /* 0x0000000a00147310 */ /* 0x004e700000201800 */
[----:B---3--:R-:W2:Y:S08]  /*0290*/  F2F.F64.F32 R24, R26 ;  /* 0x0000001a00187310 */ /* 0x008eb00000201800 */
[----:B----4-:R-:W3:Y:S01]  /*02a0*/  F2F.F64.F32 R22, R22 ;  /* 0x0000001600167310 */ /* 0x010ee20000201800 */
[----:B-1----:R-:W-:-:S02]  /*02b0*/  DMUL R20, R20, UR6 ;  /* 0x0000000614147c28 */ /* 0x002fc40008000000 */
[----:B--2---:R-:W-:-:S08]  /*02c0*/  DMUL R24, R24, UR6 ;  /* 0x0000000618187c28 */ /* 0x004fd00008000000 */
[----:B---3--:R-:W-:-:S10]  /*02d0*/  DFMA R20, R20, R22, R24 ;  /* 0x000000161414722b */ /* 0x008fd40000000018 */
[----:B------:R-:W1:Y:S02]  /*02e0*/  F2F.F32.F64 R21, R20 ;  /* 0x0000001400157310 */ /* 0x000e640000301000 */
[----:B-1----:R0:W-:Y:S01]  /*02f0*/  STG.E desc[UR4][R8.64], R21 ;  /* 0x0000001508007986 */ /* 0x0021e2000c101904 */
[----:B------:R-:W-:Y:S06]  /*0300*/  BAR.SYNC.DEFER_BLOCKING 0x0 ;  /* 0x0000000000007b1d */ /* 0x000fec0000010000 */
[----:B------:R-:W-:Y:S05]  /*0310*/  @P0 EXIT ;  /* 0x000000000000094d */ /* 0x000fea0003800000 */
[C---:B------:R-:W-:Y:S01]  /*0320*/  IMAD.WIDE.U32 R6, R11.reuse, 0x4, R6 ;  /* 0x000000040b067825 */ /* 0x040fe200078e0006 */
[----:B------:R-:W2:Y:S04]  /*0330*/  LDG.E R0, desc[UR4][R4.64+0x4] ;  /* 0x0000040404007981 */ /* 0x000ea8000c1e1900 */
[----:B0-----:R-:W3:Y:S01]  /*0340*/  LDG.E R14, desc[UR4][R6.64+0x4] ;  /* 0x00000404060e7981 */ /* 0x001ee2000c1e1900 */
[----:B------:R-:W-:-:S05]  /*0350*/  IMAD.WIDE.U32 R10, R11, 0x4, R2 ;  /* 0x000000040b0a7825 */ /* 0x000fca00078e0002 */
[----:B------:R-:W4:Y:S01]  /*0360*/  LDG.E R15, desc[UR4][R10.64+0x4] ;  /* 0x000004040a0f7981 */ /* 0x000f22000c1e1900 */
[----:B---3--:R-:W0:Y:S08]  /*0370*/  F2F.F64.F32 R8, R14 ;  /* 0x0000000e00087310 */ /* 0x008e300000201800 */
[----:B--2---:R-:W1:Y:S01]  /*0380*/  F2F.F64.F32 R2, R0 ;  /* 0x0000000000027310 */ /* 0x004e620000201800 */
[----:B0-----:R-:W-:-:S07]  /*0390*/  DMUL R8, R8, UR6 ;  /* 0x0000000608087c28 */ /* 0x001fce0008000000 */
[----:B----4-:R-:W0:Y:S01]  /*03a0*/  F2F.F64.F32 R12, R15 ;  /* 0x0000000f000c7310 */ /* 0x010e220000201800 */
[----:B-1----:R-:W-:-:S08]  /*03b0*/  DFMA R2, R2, UR6, R8 ;  /* 0x0000000602027c2b */ /* 0x002fd00008000008 */
[----:B0-----:R-:W-:-:S10]  /*03c0*/  DADD R2, R2, R12 ;  /* 0x0000000002027229 */ /* 0x001fd4000000000c */
[----:B------:R-:W0:Y:S02]  /*03d0*/  F2F.F32.F64 R3, R2 ;  /* 0x0000000200037310 */ /* 0x000e240000301000 */
[----:B0-----:R-:W-:Y:S04]  /*03e0*/  STG.E desc[UR4][R10.64+0x4], R3 ;  /* 0x000004030a007986 */ /* 0x001fe8000c101904 */
[----:B------:R-:W2:Y:S04]  /*03f0*/  LDG.E R16, desc[UR4][R6.64+0x4] ;  /* 0x0000040406107981 */ /* 0x000ea8000c1e1900 */
[----:B------:R-:W3:Y:S01]  /*0400*/  LDG.E R4, desc[UR4][R4.64+0x4] ;  /* 0x0000040404047981 */ /* 0x000ee2000c1e1900 */
[----:B--2---:R-:W0:Y:S08]  /*0410*/  F2F.F64.F32 R12, R16 ;  /* 0x00000010000c7310 */ /* 0x004e300000201800 */
[----:B---3--:R-:W1:Y:S01]  /*0420*/  F2F.F64.F32 R8, R4 ;  /* 0x0000000400087310 */ /* 0x008e620000201800 */
[----:B0-----:R-:W-:-:S08]  /*0430*/  DMUL R12, R12, UR6 ;  /* 0x000000060c0c7c28 */ /* 0x001fd00008000000 */
[----:B-1----:R-:W-:-:S10]  /*0440*/  DFMA R8, R8, UR6, R12 ;  /* 0x0000000608087c2b */ /* 0x002fd4000800000c */
[----:B------:R-:W0:Y:S02]  /*0450*/  F2F.F32.F64 R9, R8 ;  /* 0x0000000800097310 */ /* 0x000e240000301000 */
[----:B0-----:R-:W-:Y:S01]  /*0460*/  STG.E desc[UR4][R6.64+0x4], R9 ;  /* 0x0000040906007986 */ /* 0x001fe2000c101904 */
[----:B------:R-:W-:Y:S05]  /*0470*/  EXIT ;  /* 0x000000000000794d */ /* 0x000fea0003800000 */
.L_x_0:
[----:B------:R-:W-:-:S00]  /*0480*/  BRA `(.L_x_0) ;  /* 0xfffffffc00fc7947 */ /* 0x000fc0000383ffff */
[----:B------:R-:W-:-:S00]  /*0490*/  NOP ;  /* 0x0000000000007918 */ /* 0x000fc00000000000 */
        /* <DEDUP_REMOVED lines=14> */
.L_x_2:


//--------------------- .text.bpnn_layerforward_CUDA --------------------------
	.section	.text.bpnn_layerforward_CUDA,"ax",@progbits
	.align	128
        .global         bpnn_layerforward_CUDA
        .type           bpnn_layerforward_CUDA,@function
        .size           bpnn_layerforward_CUDA,(.L_x_3 - bpnn_layerforward_CUDA)
        .other          bpnn_layerforward_CUDA,@"STO_CUDA_ENTRY STV_DEFAULT"
bpnn_layerforward_CUDA:
.text.bpnn_layerforward_CUDA:
[----:B------:R-:W-:Y:S01]  /*0000*/  LDC R1, c[0x0][0x37c] ;  /* 0x0000df00ff017b82 */ /* 0x000fe20000000800 */
[----:B------:R-:W0:Y:S01]  /*0010*/  S2R R12, SR_TID.X ;  /* 0x00000000000c7919 */ /* 0x000e220000002100 */
[----:B------:R-:W1:Y:S06]  /*0020*/  LDCU.64 UR8, c[0x0][0x358] ;  /* 0x00006b00ff0877ac */ /* 0x000e6c0008000a00 */
[----:B------:R-:W2:Y:S01]  /*0030*/  LDC R2, c[0x0][0x3a4] ;  /* 0x0000e900ff027b82 */ /* 0x000ea20000000800 */
[----:B------:R-:W3:Y:S01]  /*0040*/  S2R R0, SR_TID.Y ;  /* 0x0000000000007919 */ /* 0x000ee20000002200 */
[----:B------:R-:W3:Y:S01]  /*0050*/  S2R R3, SR_CTAID.Y ;  /* 0x0000000000037919 */ /* 0x000ee20000002600 */
[----:B0-----:R-:W-:-:S13]  /*0060*/  ISETP.NE.AND P0, PT, R12, RZ, PT ;  /* 0x000000ff0c00720c */ /* 0x001fda0003f05270 */
[----:B------:R-:W0:Y:S01]  /*0070*/  @!P0 LDC.64 R4, c[0x0][0x380] ;  /* 0x0000e000ff048b82 */ /* 0x000e220000000a00 */
[----:B---3--:R-:W-:-:S05]  /*0080*/  @!P0 LEA R7, R3, R0, 0x4 ;  /* 0x0000000003078211 */ /* 0x008fca00078e20ff */
[----:B0-----:R-:W-:Y:S02]  /*0090*/  @!P0 IMAD.WIDE.U32 R4, R7, 0x4, R4 ;  /* 0x0000000407048825 */ /* 0x001fe400078e0004 */
[----:B------:R-:W0:Y:S03]  /*00a0*/  S2UR UR5, SR_CgaCtaId ;  /* 0x00000000000579c3 */ /* 0x000e260000008800 */
[----:B-1----:R1:W3:Y:S01]  /*00b0*/  @!P0 LDG.E R9, desc[UR8][R4.64+0x4] ;  /* 0x0000040804098981 */ /* 0x0022e2000c1e1900 */
[-C--:B--2---:R-:W-:Y:S01]  /*00c0*/  IMAD R11, R0, R2.reuse, R0 ;  /* 0x00000002000b7224 */ /* 0x084fe200078e0200 */
[----:B------:R-:W-:Y:S01]  /*00d0*/  UMOV UR4, 0x400 ;  /* 0x0000040000047882 */ /* 0x000fe20000000000 */
[-C--:B------:R-:W-:Y:S02]  /*00e0*/  IMAD R8, R3, R2.reuse, R3 ;  /* 0x0000000203087224 */ /* 0x080fe400078e0203 */
[----:B------:R-:W1:Y:S01]  /*00f0*/  LDC.64 R6, c[0x0][0x390] ;  /* 0x0000e400ff067b82 */ /* 0x000e620000000a00 */
[----:B------:R-:W-:-:S04]  /*0100*/  IADD3 R11, PT, PT, R11, R2, R12 ;  /* 0x000000020b0b7210 */ /* 0x000fc80007ffe00c */
[----:B------:R-:W-:-:S04]  /*0110*/  LEA R8, R8, R11, 0x4 ;  /* 0x0000000b08087211 */ /* 0x000fc800078e20ff */
[----:B------:R-:W-:Y:S01]  /*0120*/  IADD3 R11, PT, PT, R8, 0x2, RZ ;  /* 0x00000002080b7810 */ /* 0x000fe20007ffe0ff */
[----:B0-----:R-:W-:-:S06]  /*0130*/  ULEA UR6, UR5, UR4, 0x18 ;  /* 0x0000000405067291 */ /* 0x001fcc000f8ec0ff */
[----:B------:R-:W-:Y:S01]  /*0140*/  LEA R8, R0, UR6, 0x2 ;  /* 0x0000000600087c11 */ /* 0x000fe2000f8e10ff */
[----:B-1----:R-:W-:-:S04]  /*0150*/  IMAD.WIDE R4, R11, 0x4, R6 ;  /* 0x000000040b047825 */ /* 0x002fc800078e0206 */
[----:B---3--:R0:W-:Y:S01]  /*0160*/  @!P0 STS [R8], R9 ;  /* 0x0000000908008388 */ /* 0x0081e20000000800 */
[----:B------:R-:W-:Y:S06]  /*0170*/  BAR.SYNC.DEFER_BLOCKING 0x0 ;  /* 0x0000000000007b1d */ /* 0x000fec0000010000 */
[----:B------:R-:W2:Y:S01]  /*0180*/  LDG.E R6, desc[UR8][R4.64] ;  /* 0x0000000804067981 */ /* 0x000ea2000c1e1900 */
[----:B------:R-:W-:Y:S01]  /*0190*/  UIADD3 UR4, UPT, UPT, UR4, 0x40, URZ ;  /* 0x0000004004047890 */ /* 0x000fe2000fffe0ff */
[C---:B0-----:R-:W-:Y:S02]  /*01a0*/  LOP3.LUT R9, R0.reuse, 0x1, RZ, 0xc0, !PT ;  /* 0x0000000100097812 */ /* 0x041fe400078ec0ff */
[----:B------:R-:W-:Y:S01]  /*01b0*/  LOP3.LUT P2, RZ, R0, 0x3, RZ, 0xc0, !PT ;  /* 0x0000000300ff7812 */ /* 0x000fe2000784c0ff */
[----:B------:R-:W-:Y:S01]  /*01c0*/  ULEA UR4, UR5, UR4, 0x18 ;  /* 0x0000000405047291 */ /* 0x000fe2000f8ec0ff */
[----:B------:R-:W-:-:S05]  /*01d0*/  ISETP.NE.U32.AND P1, PT, R9, 0x1, PT ;  /* 0x000000010900780c */ /* 0x000fca0003f25070 */
[----:B------:R-:W-:Y:S02]  /*01e0*/  LEA R7, R0, UR4, 0x6 ;  /* 0x0000000400077c11 */ /* 0x000fe4000f8e30ff */
[C---:B------:R-:W-:Y:S02]  /*01f0*/  LEA R9, R12.reuse, UR4, 0x2 ;  /* 0x000000040c097c11 */ /* 0x040fe4000f8e10ff */
[----:B------:R-:W-:Y:S02]  /*0200*/  LEA R11, R12, R7, 0x2 ;  /* 0x000000070c0b7211 */ /* 0x000fe400078e10ff */
[----:B------:R-:W-:-:S03]  /*0210*/  LEA R9, R0, R9, 0x6 ;  /* 0x0000000900097211 */ /* 0x000fc600078e30ff */
[----:B--2---:R-:W-:Y:S01]  /*0220*/  STS [R11], R6 ;  /* 0x000000060b007388 */ /* 0x004fe20000000800 */
[----:B------:R-:W-:Y:S06]  /*0230*/  BAR.SYNC.DEFER_BLOCKING 0x0 ;  /* 0x0000000000007b1d */ /* 0x000fec0000010000 */
[----:B------:R-:W-:Y:S04]  /*0240*/  LDS R13, [R8] ;  /* 0x00000000080d7984 */ /* 0x000fe80000000800 */
[----:B------:R-:W0:Y:S02]  /*0250*/  LDS R10, [R11] ;  /* 0x000000000b0a7984 */ /* 0x000e240000000800 */
[----:B0-----:R-:W-:-:S05]  /*0260*/  FMUL R10, R10, R13 ;  /* 0x0000000d0a0a7220 */ /* 0x001fca0000400000 */
[----:B------:R-:W-:Y:S01]  /*0270*/  STS [R11], R10 ;  /* 0x0000000a0b007388 */ /* 0x000fe20000000800 */
[----:B------:R-:W-:Y:S06]  /*0280*/  BAR.SYNC.DEFER_BLOCKING 0x0 ;  /* 0x0000000000007b1d */ /* 0x000fec0000010000 */
[----:B------:R-:W-:Y:S04]  /*0290*/  @P1 LDS R6, [R11] ;  /* 0x000000000b061984 */ /* 0x000fe80000000800 */
[----:B------:R-:W0:Y:S02]  /*02a0*/  @P1 LDS R13, [R9+0x40] ;  /* 0x00004000090d1984 */ /* 0x000e240000000800 */
[----:B0-----:R-:W-:-:S05]  /*02b0*/  @P1 FADD R6, R6, R13 ;  /* 0x0000000d06061221 */ /* 0x001fca0000000000 */
[----:B------:R-:W-:Y:S01]  /*02c0*/  @P1 STS [R11], R6 ;  /* 0x000000060b001388 */ /* 0x000fe20000000800 */
[----:B------:R-:W-:Y:S01]  /*02d0*/  BAR.SYNC.DEFER_BLOCKING 0x0 ;  /* 0x0000000000007b1d */ /* 0x000fe20000010000 */
[----:B------:R-:W-:-:S05]  /*02e0*/  LOP3.LUT P1, RZ, R0, 0x7, RZ, 0xc0, !PT ;  /* 0x0000000700ff7812 */ /* 0x000fca000782c0ff */
[----:B------:R-:W-:Y:S04]  /*02f0*/  @!P2 LDS R8, [R11] ;  /* 0x000000000b08a984 */ /* 0x000fe80000000800 */
[----:B------:R-:W0:Y:S02]  /*0300*/  @!P2 LDS R13, [R9+0x80] ;  /* 0x00008000090da984 */ /* 0x000e240000000800 */
[----:B0-----:R-:W-:-:S05]  /*0310*/  @!P2 FADD R8, R8, R13 ;  /* 0x0000000d0808a221 */ /* 0x001fca0000000000 */
[----:B------:R-:W-:Y:S01]  /*0320*/  @!P2 STS [R11], R8 ;  /* 0x000000080b00a388 */ /* 0x000fe20000000800 */
[----:B------:R-:W-:Y:S01]  /*0330*/  BAR.SYNC.DEFER_BLOCKING 0x0 ;  /* 0x0000000000007b1d */ /* 0x000fe20000010000 */
[----:B------:R-:W-:-:S05]  /*0340*/  LOP3.LUT P2, RZ, R0, 0xf, RZ, 0xc0, !PT ;  /* 0x0000000f00ff7812 */ /* 0x000fca000784c0ff */
[----:B------:R-:W-:Y:S04]  /*0350*/  @!P1 LDS R10, [R11] ;  /* 0x000000000b0a9984 */ /* 0x000fe80000000800 */
[----:B------:R-:W0:Y:S02]  /*0360*/  @!P1 LDS R13, [R9+0x100] ;  /* 0x00010000090d9984 */ /* 0x000e240000000800 */
[----:B0-----:R-:W-:-:S05]  /*0370*/  @!P1 FADD R10, R10, R13 ;  /* 0x0000000d0a0a9221 */ /* 0x001fca0000000000 */
[----:B------:R-:W-:Y:S01]  /*0380*/  @!P1 STS [R11], R10 ;  /* 0x0000000a0b009388 */ /* 0x000fe20000000800 */
[----:B------:R-:W-:Y:S06]  /*0390*/  BAR.SYNC.DEFER_BLOCKING 0x0 ;  /* 0x0000000000007b1d */ /* 0x000fec0000010000 */
[----:B------:R-:W-:Y:S04]  /*03a0*/  @!P2 LDS R13, [R9+0x200] ;  /* 0x00020000090da984 */ /* 0x000fe80000000800 */
[----:B------:R-:W0:Y:S02]  /*03b0*/  @!P2 LDS R6, [R11] ;  /* 0x000000000b06a984 */ /* 0x000e240000000800 */
[----:B0-----:R-:W-:-:S05]  /*03c0*/  @!P2 FADD R6, R6, R13 ;  /* 0x0000000d0606a221 */ /* 0x001fca0000000000 */
[----:B------:R-:W-:Y:S01]  /*03d0*/  @!P2 STS [R11], R6 ;  /* 0x000000060b00a388 */ /* 0x000fe20000000800 */
[----:B------:R-:W-:Y:S06]  /*03e0*/  BAR.SYNC.DEFER_BLOCKING 0x0 ;  /* 0x0000000000007b1d */ /* 0x000fec0000010000 */
[----:B------:R-:W0:Y:S04]  /*03f0*/  LDS R13, [R11] ;  /* 0x000000000b0d7984 */ /* 0x000e280000000800 */
[----:B0-----:R0:W-:Y:S01]  /*0400*/  STG.E desc[UR8][R4.64], R13 ;  /* 0x0000000d04007986 */ /* 0x0011e2000c101908 */
[----:B------:R-:W-:Y:S06]  /*0410*/  BAR.SYNC.DEFER_BLOCKING 0x0 ;  /* 0x0000000000007b1d */ /* 0x000fec0000010000 */
[----:B------:R-:W-:Y:S05]  /*0420*/  @P0 EXIT ;  /* 0x000000000000094d */ /* 0x000fea0003800000 */
[----:B------:R-:W-:Y:S01]  /*0430*/  IMAD R7, R0, -0x3c, R7 ;  /* 0xffffffc400077824 */ /* 0x000fe200078e0207 */
[----:B0-----:R-:W0:Y:S01]  /*0440*/  LDC.64 R4, c[0x0][0x398] ;  /* 0x0000e600ff047b82 */ /* 0x001e220000000a00 */
[----:B------:R-:W-:-:S04]  /*0450*/  IMAD R3, R3, R2, R0 ;  /* 0x0000000203037224 */ /* 0x000fc800078e0200 */
[----:B------:R-:W1:Y:S01]  /*0460*/  LDS R7, [R7] ;  /* 0x0000000007077984 */ /* 0x000e620000000800 */
[----:B0-----:R-:W-:-:S05]  /*0470*/  IMAD.WIDE R2, R3, 0x4, R4 ;  /* 0x0000000403027825 */ /* 0x001fca00078e0204 */
[----:B-1----:R-:W-:Y:S01]  /*0480*/  STG.E desc[UR8][R2.64], R7 ;  /* 0x0000000702007986 */ /* 0x002fe2000c101908 */
[----:B------:R-:W-:Y:S05]  /*0490*/  EXIT ;  /* 0x000000000000794d */ /* 0x000fea0003800000 */
.L_x_1:
        /* <DEDUP_REMOVED lines=14> */
.L_x_3:


//--------------------- .nv.shared.reserved.0     --------------------------
	.section	.nv.shared.reserved.0,"aw",@nobits
	.weak		__nv_reservedSMEM_offset_0_alias
	.size		__nv_reservedSMEM_offset_0_alias, 0, 64
	.other		__nv_reservedSMEM_offset_0_alias,@"STO_CUDA_RESERVED_SHARED STV_DEFAULT"
__nv_reservedSMEM_offset_0_alias:
	.zero		0
	.zero		64


//--------------------- .nv.shared.bpnn_layerforward_CUDA --------------------------
	.section	.nv.shared.bpnn_layerforward_CUDA,"aw",@nobits
	.sectionflags	@""
	.align	4
.nv.shared.bpnn_layerforward_CUDA:
	.zero		2112


//--------------------- .nv.constant0.bpnn_adjust_weights_cuda --------------------------
	.section	.nv.constant0.bpnn_adjust_weights_cuda,"a",@progbits
	.sectionflags	@""
	.align	4
.nv.constant0.bpnn_adjust_weights_cuda:
	.zero		944


//--------------------- .nv.constant0.bpnn_layerforward_CUDA --------------------------
	.section	.nv.constant0.bpnn_layerforward_CUDA,"a",@progbits
	.sectionflags	@""
	.align	4
.nv.constant0.bpnn_layerforward_CUDA:
	.zero		936


//--------------------- SYMBOLS --------------------------

	.type		.nv.reservedSmem.offset0,@object
	.size		.nv.reservedSmem.offset0,0x4
	.type		.nv.reservedSmem.cap,@object
	.size		.nv.reservedSmem.cap,0x4
